//
// Generated by NVIDIA NVVM Compiler
//
// Compiler Build ID: CL-36424714
// Cuda compilation tools, release 13.0, V13.0.88
// Based on NVVM 20.0.0
//

.version 9.0
.target sm_100
.address_size 64

	// .globl	_Z19complexMatMulKernelPKfS0_S0_S0_PfS1_i

.visible .entry _Z19complexMatMulKernelPKfS0_S0_S0_PfS1_i(
	.param .u64 .ptr .align 1 _Z19complexMatMulKernelPKfS0_S0_S0_PfS1_i_param_0,
	.param .u64 .ptr .align 1 _Z19complexMatMulKernelPKfS0_S0_S0_PfS1_i_param_1,
	.param .u64 .ptr .align 1 _Z19complexMatMulKernelPKfS0_S0_S0_PfS1_i_param_2,
	.param .u64 .ptr .align 1 _Z19complexMatMulKernelPKfS0_S0_S0_PfS1_i_param_3,
	.param .u64 .ptr .align 1 _Z19complexMatMulKernelPKfS0_S0_S0_PfS1_i_param_4,
	.param .u64 .ptr .align 1 _Z19complexMatMulKernelPKfS0_S0_S0_PfS1_i_param_5,
	.param .u32 _Z19complexMatMulKernelPKfS0_S0_S0_PfS1_i_param_6
)
{
	.reg .pred 	%p<10>;
	.reg .b32 	%r<41>;
	.reg .b32 	%f<192>;
	.reg .b64 	%rd<88>;

	ld.param.u64 	%rd17, [_Z19complexMatMulKernelPKfS0_S0_S0_PfS1_i_param_0];
	ld.param.u64 	%rd18, [_Z19complexMatMulKernelPKfS0_S0_S0_PfS1_i_param_1];
	ld.param.u64 	%rd19, [_Z19complexMatMulKernelPKfS0_S0_S0_PfS1_i_param_2];
	ld.param.u64 	%rd20, [_Z19complexMatMulKernelPKfS0_S0_S0_PfS1_i_param_3];
	ld.param.u32 	%r17, [_Z19complexMatMulKernelPKfS0_S0_S0_PfS1_i_param_6];
	cvta.to.global.u64 	%rd1, %rd20;
	cvta.to.global.u64 	%rd2, %rd19;
	cvta.to.global.u64 	%rd3, %rd18;
	cvta.to.global.u64 	%rd4, %rd17;
	mov.u32 	%r18, %ctaid.y;
	mov.u32 	%r19, %ntid.y;
	mov.u32 	%r20, %tid.y;
	mad.lo.s32 	%r1, %r18, %r19, %r20;
	mov.u32 	%r21, %ctaid.x;
	mov.u32 	%r22, %ntid.x;
	mov.u32 	%r23, %tid.x;
	mad.lo.s32 	%r2, %r21, %r22, %r23;
	max.s32 	%r24, %r1, %r2;
	setp.ge.s32 	%p1, %r24, %r17;
	@%p1 bra 	$L__BB0_13;
	mul.lo.s32 	%r3, %r17, %r1;
	and.b32  	%r4, %r17, 7;
	setp.lt.u32 	%p2, %r17, 8;
	mov.f32 	%f191, 0f00000000;
	mov.b32 	%r39, 0;
	mov.f32 	%f190, %f191;
	mov.f32 	%f189, %f191;
	mov.f32 	%f188, %f191;
	@%p2 bra 	$L__BB0_4;
	and.b32  	%r26, %r17, 2147483640;
	neg.s32 	%r37, %r26;
	mul.wide.s32 	%rd5, %r17, 4;
	mul.wide.s32 	%rd6, %r17, 8;
	mul.wide.s32 	%rd7, %r17, 12;
	mul.wide.s32 	%rd8, %r17, 16;
	mul.wide.s32 	%rd9, %r17, 20;
	mul.wide.s32 	%rd10, %r17, 24;
	mul.wide.s32 	%rd11, %r17, 28;
	mul.wide.u32 	%rd87, %r3, 4;
	mov.f32 	%f191, 0f00000000;
	mov.u32 	%r36, %r2;
$L__BB0_3:
	.pragma "nounroll";
	and.b32  	%r39, %r17, 2147483640;
	mul.wide.s32 	%rd21, %r36, 4;
	add.s64 	%rd22, %rd1, %rd21;
	add.s64 	%rd23, %rd2, %rd21;
	add.s64 	%rd24, %rd4, %rd87;
	ld.global.f32 	%f52, [%rd24];
	add.s64 	%rd25, %rd3, %rd87;
	ld.global.f32 	%f53, [%rd25];
	ld.global.f32 	%f54, [%rd23];
	ld.global.f32 	%f55, [%rd22];
	fma.rn.f32 	%f56, %f52, %f54, %f188;
	fma.rn.f32 	%f57, %f53, %f55, %f189;
	fma.rn.f32 	%f58, %f52, %f55, %f190;
	fma.rn.f32 	%f59, %f53, %f54, %f191;
	ld.global.f32 	%f60, [%rd24+4];
	ld.global.f32 	%f61, [%rd25+4];
	add.s64 	%rd26, %rd23, %rd5;
	ld.global.f32 	%f62, [%rd26];
	add.s64 	%rd27, %rd22, %rd5;
	ld.global.f32 	%f63, [%rd27];
	fma.rn.f32 	%f64, %f60, %f62, %f56;
	fma.rn.f32 	%f65, %f61, %f63, %f57;
	fma.rn.f32 	%f66, %f60, %f63, %f58;
	fma.rn.f32 	%f67, %f61, %f62, %f59;
	ld.global.f32 	%f68, [%rd24+8];
	ld.global.f32 	%f69, [%rd25+8];
	add.s64 	%rd28, %rd23, %rd6;
	ld.global.f32 	%f70, [%rd28];
	add.s64 	%rd29, %rd22, %rd6;
	ld.global.f32 	%f71, [%rd29];
	fma.rn.f32 	%f72, %f68, %f70, %f64;
	fma.rn.f32 	%f73, %f69, %f71, %f65;
	fma.rn.f32 	%f74, %f68, %f71, %f66;
	fma.rn.f32 	%f75, %f69, %f70, %f67;
	ld.global.f32 	%f76, [%rd24+12];
	ld.global.f32 	%f77, [%rd25+12];
	add.s64 	%rd30, %rd23, %rd7;
	ld.global.f32 	%f78, [%rd30];
	add.s64 	%rd31, %rd22, %rd7;
	ld.global.f32 	%f79, [%rd31];
	fma.rn.f32 	%f80, %f76, %f78, %f72;
	fma.rn.f32 	%f81, %f77, %f79, %f73;
	fma.rn.f32 	%f82, %f76, %f79, %f74;
	fma.rn.f32 	%f83, %f77, %f78, %f75;
	ld.global.f32 	%f84, [%rd24+16];
	ld.global.f32 	%f85, [%rd25+16];
	add.s64 	%rd32, %rd23, %rd8;
	ld.global.f32 	%f86, [%rd32];
	add.s64 	%rd33, %rd22, %rd8;
	ld.global.f32 	%f87, [%rd33];
	fma.rn.f32 	%f88, %f84, %f86, %f80;
	fma.rn.f32 	%f89, %f85, %f87, %f81;
	fma.rn.f32 	%f90, %f84, %f87, %f82;
	fma.rn.f32 	%f91, %f85, %f86, %f83;
	ld.global.f32 	%f92, [%rd24+20];
	ld.global.f32 	%f93, [%rd25+20];
	add.s64 	%rd34, %rd23, %rd9;
	ld.global.f32 	%f94, [%rd34];
	add.s64 	%rd35, %rd22, %rd9;
	ld.global.f32 	%f95, [%rd35];
	fma.rn.f32 	%f96, %f92, %f94, %f88;
	fma.rn.f32 	%f97, %f93, %f95, %f89;
	fma.rn.f32 	%f98, %f92, %f95, %f90;
	fma.rn.f32 	%f99, %f93, %f94, %f91;
	ld.global.f32 	%f100, [%rd24+24];
	ld.global.f32 	%f101, [%rd25+24];
	add.s64 	%rd36, %rd23, %rd10;
	ld.global.f32 	%f102, [%rd36];
	add.s64 	%rd37, %rd22, %rd10;
	ld.global.f32 	%f103, [%rd37];
	fma.rn.f32 	%f104, %f100, %f102, %f96;
	fma.rn.f32 	%f105, %f101, %f103, %f97;
	fma.rn.f32 	%f106, %f100, %f103, %f98;
	fma.rn.f32 	%f107, %f101, %f102, %f99;
	ld.global.f32 	%f108, [%rd24+28];
	ld.global.f32 	%f109, [%rd25+28];
	add.s64 	%rd38, %rd23, %rd11;
	ld.global.f32 	%f110, [%rd38];
	add.s64 	%rd39, %rd22, %rd11;
	ld.global.f32 	%f111, [%rd39];
	fma.rn.f32 	%f188, %f108, %f110, %f104;
	fma.rn.f32 	%f189, %f109, %f111, %f105;
	fma.rn.f32 	%f190, %f108, %f111, %f106;
	fma.rn.f32 	%f191, %f109, %f110, %f107;
	add.s32 	%r37, %r37, 8;
	shl.b32 	%r27, %r17, 3;
	add.s32 	%r36, %r36, %r27;
	add.s64 	%rd87, %rd87, 32;
	setp.ne.s32 	%p3, %r37, 0;
	@%p3 bra 	$L__BB0_3;
$L__BB0_4:
	setp.eq.s32 	%p4, %r4, 0;
	@%p4 bra 	$L__BB0_12;
	and.b32  	%r12, %r17, 3;
	setp.lt.u32 	%p5, %r4, 4;
	@%p5 bra 	$L__BB0_7;
	add.s32 	%r28, %r39, %r3;
	mul.wide.u32 	%rd40, %r28, 4;
	add.s64 	%rd41, %rd4, %rd40;
	ld.global.f32 	%f113, [%rd41];
	add.s64 	%rd42, %rd3, %rd40;
	ld.global.f32 	%f114, [%rd42];
	mad.lo.s32 	%r29, %r39, %r17, %r2;
	mul.wide.s32 	%rd43, %r29, 4;
	add.s64 	%rd44, %rd2, %rd43;
	ld.global.f32 	%f115, [%rd44];
	add.s64 	%rd45, %rd1, %rd43;
	ld.global.f32 	%f116, [%rd45];
	fma.rn.f32 	%f117, %f113, %f115, %f188;
	fma.rn.f32 	%f118, %f114, %f116, %f189;
	fma.rn.f32 	%f119, %f113, %f116, %f190;
	fma.rn.f32 	%f120, %f114, %f115, %f191;
	cvt.u64.u32 	%rd46, %r3;
	cvt.u64.u32 	%rd47, %r39;
	add.s64 	%rd48, %rd47, %rd46;
	shl.b64 	%rd49, %rd48, 2;
	add.s64 	%rd50, %rd4, %rd49;
	ld.global.f32 	%f121, [%rd50+4];
	add.s64 	%rd51, %rd3, %rd49;
	ld.global.f32 	%f122, [%rd51+4];
	mul.wide.s32 	%rd52, %r17, 4;
	add.s64 	%rd53, %rd44, %rd52;
	ld.global.f32 	%f123, [%rd53];
	add.s64 	%rd54, %rd45, %rd52;
	ld.global.f32 	%f124, [%rd54];
	fma.rn.f32 	%f125, %f121, %f123, %f117;
	fma.rn.f32 	%f126, %f122, %f124, %f118;
	fma.rn.f32 	%f127, %f121, %f124, %f119;
	fma.rn.f32 	%f128, %f122, %f123, %f120;
	ld.global.f32 	%f129, [%rd50+8];
	ld.global.f32 	%f130, [%rd51+8];
	add.s64 	%rd55, %rd53, %rd52;
	ld.global.f32 	%f131, [%rd55];
	add.s64 	%rd56, %rd54, %rd52;
	ld.global.f32 	%f132, [%rd56];
	fma.rn.f32 	%f133, %f129, %f131, %f125;
	fma.rn.f32 	%f134, %f130, %f132, %f126;
	fma.rn.f32 	%f135, %f129, %f132, %f127;
	fma.rn.f32 	%f136, %f130, %f131, %f128;
	ld.global.f32 	%f137, [%rd50+12];
	ld.global.f32 	%f138, [%rd51+12];
	add.s64 	%rd57, %rd55, %rd52;
	ld.global.f32 	%f139, [%rd57];
	add.s64 	%rd58, %rd56, %rd52;
	ld.global.f32 	%f140, [%rd58];
	fma.rn.f32 	%f188, %f137, %f139, %f133;
	fma.rn.f32 	%f189, %f138, %f140, %f134;
	fma.rn.f32 	%f190, %f137, %f140, %f135;
	fma.rn.f32 	%f191, %f138, %f139, %f136;
	add.s32 	%r39, %r39, 4;
$L__BB0_7:
	setp.eq.s32 	%p6, %r12, 0;
	@%p6 bra 	$L__BB0_12;
	setp.eq.s32 	%p7, %r12, 1;
	@%p7 bra 	$L__BB0_10;
	add.s32 	%r30, %r39, %r3;
	mul.wide.u32 	%rd59, %r30, 4;
	add.s64 	%rd60, %rd4, %rd59;
	ld.global.f32 	%f142, [%rd60];
	add.s64 	%rd61, %rd3, %rd59;
	ld.global.f32 	%f143, [%rd61];
	mad.lo.s32 	%r31, %r39, %r17, %r2;
	mul.wide.s32 	%rd62, %r31, 4;
	add.s64 	%rd63, %rd2, %rd62;
	ld.global.f32 	%f144, [%rd63];
	add.s64 	%rd64, %rd1, %rd62;
	ld.global.f32 	%f145, [%rd64];
	fma.rn.f32 	%f146, %f142, %f144, %f188;
	fma.rn.f32 	%f147, %f143, %f145, %f189;
	fma.rn.f32 	%f148, %f142, %f145, %f190;
	fma.rn.f32 	%f149, %f143, %f144, %f191;
	cvt.u64.u32 	%rd65, %r3;
	cvt.u64.u32 	%rd66, %r39;
	add.s64 	%rd67, %rd66, %rd65;
	shl.b64 	%rd68, %rd67, 2;
	add.s64 	%rd69, %rd4, %rd68;
	ld.global.f32 	%f150, [%rd69+4];
	add.s64 	%rd70, %rd3, %rd68;
	ld.global.f32 	%f151, [%rd70+4];
	mul.wide.s32 	%rd71, %r17, 4;
	add.s64 	%rd72, %rd63, %rd71;
	ld.global.f32 	%f152, [%rd72];
	add.s64 	%rd73, %rd64, %rd71;
	ld.global.f32 	%f153, [%rd73];
	fma.rn.f32 	%f188, %f150, %f152, %f146;
	fma.rn.f32 	%f189, %f151, %f153, %f147;
	fma.rn.f32 	%f190, %f150, %f153, %f148;
	fma.rn.f32 	%f191, %f151, %f152, %f149;
	add.s32 	%r39, %r39, 2;
$L__BB0_10:
	and.b32  	%r32, %r17, 1;
	setp.eq.b32 	%p8, %r32, 1;
	not.pred 	%p9, %p8;
	@%p9 bra 	$L__BB0_12;
	add.s32 	%r33, %r39, %r3;
	mul.wide.u32 	%rd74, %r33, 4;
	add.s64 	%rd75, %rd4, %rd74;
	ld.global.f32 	%f154, [%rd75];
	add.s64 	%rd76, %rd3, %rd74;
	ld.global.f32 	%f155, [%rd76];
	mad.lo.s32 	%r34, %r39, %r17, %r2;
	mul.wide.s32 	%rd77, %r34, 4;
	add.s64 	%rd78, %rd2, %rd77;
	ld.global.f32 	%f156, [%rd78];
	add.s64 	%rd79, %rd1, %rd77;
	ld.global.f32 	%f157, [%rd79];
	fma.rn.f32 	%f188, %f154, %f156, %f188;
	fma.rn.f32 	%f189, %f155, %f157, %f189;
	fma.rn.f32 	%f190, %f154, %f157, %f190;
	fma.rn.f32 	%f191, %f155, %f156, %f191;
$L__BB0_12:
	ld.param.u64 	%rd86, [_Z19complexMatMulKernelPKfS0_S0_S0_PfS1_i_param_5];
	ld.param.u64 	%rd85, [_Z19complexMatMulKernelPKfS0_S0_S0_PfS1_i_param_4];
	sub.f32 	%f158, %f188, %f189;
	add.f32 	%f159, %f190, %f191;
	add.s32 	%r35, %r3, %r2;
	cvta.to.global.u64 	%rd80, %rd85;
	mul.wide.s32 	%rd81, %r35, 4;
	add.s64 	%rd82, %rd80, %rd81;
	st.global.f32 	[%rd82], %f158;
	cvta.to.global.u64 	%rd83, %rd86;
	add.s64 	%rd84, %rd83, %rd81;
	st.global.f32 	[%rd84], %f159;
$L__BB0_13:
	ret;

}


// ===== COMPILED SASS (sm_100) =====

	.target	sm_100

	.elftype	@"ET_EXEC"


//--------------------- .note.nv.tkinfo           --------------------------
	.section	.note.nv.tkinfo,"",@"SHT_NOTE"
	.sectionflags	@"SHF_NOTE_NV_TKINFO"
	.tkinfo
        /*0018*/ 	.word	0x00000002
        /*0030*/ 	.string	""
        /*0030*/ 	.string	"ptxas"
        /*0030*/ 	.string	"Cuda compilation tools, release 13.0, V13.0.88"
        /*0030*/ 	.string	"Build cuda_13.0.r13.0/compiler.36424714_0"
        /*0030*/ 	.string	"-arch sm_100 -m 64 "



//--------------------- .note.nv.cuinfo           --------------------------
	.section	.note.nv.cuinfo,"",@"SHT_NOTE"
	.sectionflags	@"SHF_NOTE_NV_CUINFO"
        /*0018*/ 	.short	0x0002
        /*001a*/ 	.short	0x0064
        /*001c*/ 	.short	0x0082
	.zero		2


//--------------------- .nv.info                  --------------------------
	.section	.nv.info,"",@"SHT_CUDA_INFO"
	.align	4


	//----- nvinfo : EIATTR_REGCOUNT
	.align		4
        /*0000*/ 	.byte	0x04, 0x2f
        /*0002*/ 	.short	(.L_1 - .L_0)
	.align		4
.L_0:
        /*0004*/ 	.word	index@(_Z19complexMatMulKernelPKfS0_S0_S0_PfS1_i)
        /*0008*/ 	.word	0x00000020


	//----- nvinfo : EIATTR_FRAME_SIZE
	.align		4
.L_1:
        /*000c*/ 	.byte	0x04, 0x11
        /*000e*/ 	.short	(.L_3 - .L_2)
	.align		4
.L_2:
        /*0010*/ 	.word	index@(_Z19complexMatMulKernelPKfS0_S0_S0_PfS1_i)
        /*0014*/ 	.word	0x00000000


	//----- nvinfo : EIATTR_MIN_STACK_SIZE
	.align		4
.L_3:
        /*0018*/ 	.byte	0x04, 0x12
        /*001a*/ 	.short	(.L_5 - .L_4)
	.align		4
.L_4:
        /*001c*/ 	.word	index@(_Z19complexMatMulKernelPKfS0_S0_S0_PfS1_i)
        /*0020*/ 	.word	0x00000000
.L_5:


//--------------------- .nv.compat                --------------------------
	.section	.nv.compat,"",@"SHT_CUDA_COMPAT_INFO"
	.align	4
        /*0000*/ 	.byte	0x02, 0x09, 0x00, 0x00, 0x02, 0x02, 0x01, 0x00, 0x02, 0x05, 0x05, 0x00, 0x03, 0x07, 0x01, 0x01
        /*0010*/ 	.byte	0x02, 0x03, 0x00, 0x00, 0x02, 0x06, 0x01, 0x00, 0x04, 0x0b, 0x08, 0x00, 0x09, 0x00, 0x00, 0x00
        /*0020*/ 	.byte	0x00, 0x00, 0x00, 0x00


//--------------------- .nv.info._Z19complexMatMulKernelPKfS0_S0_S0_PfS1_i --------------------------
	.section	.nv.info._Z19complexMatMulKernelPKfS0_S0_S0_PfS1_i,"",@"SHT_CUDA_INFO"
	.sectionflags	@""
	.align	4


	//----- nvinfo : EIATTR_CUDA_API_VERSION
	.align		4
        /*0000*/ 	.byte	0x04, 0x37
        /*0002*/ 	.short	(.L_7 - .L_6)
.L_6:
        /*0004*/ 	.word	0x00000082


	//----- nvinfo : EIATTR_KPARAM_INFO
	.align		4
.L_7:
        /*0008*/ 	.byte	0x04, 0x17
        /*000a*/ 	.short	(.L_9 - .L_8)
.L_8:
        /*000c*/ 	.word	0x00000000
        /*0010*/ 	.short	0x0006
        /*0012*/ 	.short	0x0030
        /*0014*/ 	.byte	0x00, 0xf0, 0x11, 0x00


	//----- nvinfo : EIATTR_KPARAM_INFO
	.align		4
.L_9:
        /*0018*/ 	.byte	0x04, 0x17
        /*001a*/ 	.short	(.L_11 - .L_10)
.L_10:
        /*001c*/ 	.word	0x00000000
        /*0020*/ 	.short	0x0005
        /*0022*/ 	.short	0x0028
        /*0024*/ 	.byte	0x00, 0xf5, 0x21, 0x00


	//----- nvinfo : EIATTR_KPARAM_INFO
	.align		4
.L_11:
        /*0028*/ 	.byte	0x04, 0x17
        /*002a*/ 	.short	(.L_13 - .L_12)
.L_12:
        /*002c*/ 	.word	0x00000000
        /*0030*/ 	.short	0x0004
        /*0032*/ 	.short	0x0020
        /*0034*/ 	.byte	0x00, 0xf5, 0x21, 0x00


	//----- nvinfo : EIATTR_KPARAM_INFO
	.align		4
.L_13:
        /*0038*/ 	.byte	0x04, 0x17
        /*003a*/ 	.short	(.L_15 - .L_14)
.L_14:
        /*003c*/ 	.word	0x00000000
        /*0040*/ 	.short	0x0003
        /*0042*/ 	.short	0x0018
        /*0044*/ 	.byte	0x00, 0xf5, 0x21, 0x00


	//----- nvinfo : EIATTR_KPARAM_INFO
	.align		4
.L_15:
        /*0048*/ 	.byte	0x04, 0x17
        /*004a*/ 	.short	(.L_17 - .L_16)
.L_16:
        /*004c*/ 	.word	0x00000000
        /*0050*/ 	.short	0x0002
        /*0052*/ 	.short	0x0010
        /*0054*/ 	.byte	0x00, 0xf5, 0x21, 0x00


	//----- nvinfo : EIATTR_KPARAM_INFO
	.align		4
.L_17:
        /*0058*/ 	.byte	0x04, 0x17
        /*005a*/ 	.short	(.L_19 - .L_18)
.L_18:
        /*005c*/ 	.word	0x00000000
        /*0060*/ 	.short	0x0001
        /*0062*/ 	.short	0x0008
        /*0064*/ 	.byte	0x00, 0xf5, 0x21, 0x00


	//----- nvinfo : EIATTR_KPARAM_INFO
	.align		4
.L_19:
        /*0068*/ 	.byte	0x04, 0x17
        /*006a*/ 	.short	(.L_21 - .L_20)
.L_20:
        /*006c*/ 	.word	0x00000000
        /*0070*/ 	.short	0x0000
        /*0072*/ 	.short	0x0000
        /*0074*/ 	.byte	0x00, 0xf5, 0x21, 0x00


	//----- nvinfo : EIATTR_SPARSE_MMA_MASK
	.align		4
.L_21:
        /*0078*/ 	.byte	0x03, 0x50
        /*007a*/ 	.short	0x0000


	//----- nvinfo : EIATTR_MAXREG_COUNT
	.align		4
        /*007c*/ 	.byte	0x03, 0x1b
        /*007e*/ 	.short	0x00ff


	//----- nvinfo : EIATTR_MERCURY_ISA_VERSION
	.align		4
        /*0080*/ 	.byte	0x03, 0x5f
        /*0082*/ 	.short	0x0101


	//----- nvinfo : EIATTR_VRC_CTA_INIT_COUNT
	.align		4
        /*0084*/ 	.byte	0x02, 0x4a
	.zero		1
	.zero		1


	//----- nvinfo : EIATTR_EXIT_INSTR_OFFSETS
	.align		4
        /*0088*/ 	.byte	0x04, 0x1c
        /*008a*/ 	.short	(.L_23 - .L_22)


	//   ....[0]....
.L_22:
        /*008c*/ 	.word	0x000000c0


	//   ....[1]....
        /*0090*/ 	.word	0x00001020


	//----- nvinfo : EIATTR_CBANK_PARAM_SIZE
	.align		4
.L_23:
        /*0094*/ 	.byte	0x03, 0x19
        /*0096*/ 	.short	0x0034


	//----- nvinfo : EIATTR_PARAM_CBANK
	.align		4
        /*0098*/ 	.byte	0x04, 0x0a
        /*009a*/ 	.short	(.L_25 - .L_24)
	.align		4
.L_24:
        /*009c*/ 	.word	index@(.nv.constant0._Z19complexMatMulKernelPKfS0_S0_S0_PfS1_i)
        /*00a0*/ 	.short	0x0380
        /*00a2*/ 	.short	0x0034


	//----- nvinfo : EIATTR_SW_WAR
	.align		4
.L_25:
        /*00a4*/ 	.byte	0x04, 0x36
        /*00a6*/ 	.short	(.L_27 - .L_26)
.L_26:
        /*00a8*/ 	.word	0x00000008
.L_27:


//--------------------- .nv.callgraph             --------------------------
	.section	.nv.callgraph,"",@"SHT_CUDA_CALLGRAPH"
	.align	4
	.sectionentsize	8
	.align		4
        /*0000*/ 	.word	0x00000000
	.align		4
        /*0004*/ 	.word	0xffffffff
	.align		4
        /*0008*/ 	.word	0x00000000
	.align		4
        /*000c*/ 	.word	0xfffffffe
	.align		4
        /*0010*/ 	.word	0x00000000
	.align		4
        /*0014*/ 	.word	0xfffffffd
	.align		4
        /*0018*/ 	.word	0x00000000
	.align		4
        /*001c*/ 	.word	0xfffffffc


//--------------------- .text._Z19complexMatMulKernelPKfS0_S0_S0_PfS1_i --------------------------
	.section	.text._Z19complexMatMulKernelPKfS0_S0_S0_PfS1_i,"ax",@progbits
	.align	128
        .global         _Z19complexMatMulKernelPKfS0_S0_S0_PfS1_i
        .type           _Z19complexMatMulKernelPKfS0_S0_S0_PfS1_i,@function
        .size           _Z19complexMatMulKernelPKfS0_S0_S0_PfS1_i,(.L_x_6 - _Z19complexMatMulKernelPKfS0_S0_S0_PfS1_i)
        .other          _Z19complexMatMulKernelPKfS0_S0_S0_PfS1_i,@"STO_CUDA_ENTRY STV_DEFAULT"
_Z19complexMatMulKernelPKfS0_S0_S0_PfS1_i:
.text._Z19complexMatMulKernelPKfS0_S0_S0_PfS1_i:
[----:B------:R-:W-:Y:S01]  /*0000*/  LDC R1, c[0x0][0x37c] ;  /* 0x0000df00ff017b82 */ /* 0x000fe20000000800 */
[----:B------:R-:W0:Y:S07]  /*0010*/  S2R R3, SR_TID.Y ;  /* 0x0000000000037919 */ /* 0x000e2e0000002200 */
[----:B------:R-:W0:Y:S01]  /*0020*/  S2UR UR4, SR_CTAID.Y ;  /* 0x00000000000479c3 */ /* 0x000e220000002600 */
[----:B------:R-:W1:Y:S07]  /*0030*/  S2R R5, SR_TID.X ;  /* 0x0000000000057919 */ /* 0x000e6e0000002100 */
[----:B------:R-:W0:Y:S08]  /*0040*/  LDC R2, c[0x0][0x364] ;  /* 0x0000d900ff027b82 */ /* 0x000e300000000800 */
[----:B------:R-:W1:Y:S08]  /*0050*/  S2UR UR5, SR_CTAID.X ;  /* 0x00000000000579c3 */ /* 0x000e700000002500 */
[----:B------:R-:W1:Y:S08]  /*0060*/  LDC R4, c[0x0][0x360] ;  /* 0x0000d800ff047b82 */ /* 0x000e700000000800 */
[----:B------:R-:W2:Y:S01]  /*0070*/  LDC R0, c[0x0][0x3b0] ;  /* 0x0000ec00ff007b82 */ /* 0x000ea20000000800 */
[----:B0-----:R-:W-:-:S02]  /*0080*/  IMAD R2, R2, UR4, R3 ;  /* 0x0000000402027c24 */ /* 0x001fc4000f8e0203 */
[----:B-1----:R-:W-:-:S05]  /*0090*/  IMAD R3, R4, UR5, R5 ;  /* 0x0000000504037c24 */ /* 0x002fca000f8e0205 */
[----:B------:R-:W-:-:S04]  /*00a0*/  VIMNMX R5, PT, PT, R2, R3, !PT ;  /* 0x0000000302057248 */ /* 0x000fc80007fe0100 */
[----:B--2---:R-:W-:-:S13]  /*00b0*/  ISETP.GE.AND P0, PT, R5, R0, PT ;  /* 0x000000000500720c */ /* 0x004fda0003f06270 */
[----:B------:R-:W-:Y:S05]  /*00c0*/  @P0 EXIT ;  /* 0x000000000000094d */ /* 0x000fea0003800000 */
[----:B------:R-:W-:Y:S01]  /*00d0*/  ISETP.GE.U32.AND P0, PT, R0, 0x8, PT ;  /* 0x000000080000780c */ /* 0x000fe20003f06070 */
[----:B------:R-:W0:Y:S01]  /*00e0*/  LDCU.64 UR4, c[0x0][0x358] ;  /* 0x00006b00ff0477ac */ /* 0x000e220008000a00 */
[----:B------:R-:W-:Y:S02]  /*00f0*/  HFMA2 R9, -RZ, RZ, 0, 0 ;  /* 0x00000000ff097431 */ /* 0x000fe400000001ff */
[----:B------:R-:W-:Y:S02]  /*0100*/  IMAD R2, R2, R0, RZ ;  /* 0x0000000002027224 */ /* 0x000fe400078e02ff */
[----:B------:R-:W-:Y:S01]  /*0110*/  HFMA2 R11, -RZ, RZ, 0, 0 ;  /* 0x00000000ff0b7431 */ /* 0x000fe200000001ff */
[----:B------:R-:W-:Y:S02]  /*0120*/  LOP3.LUT R8, R0, 0x7, RZ, 0xc0, !PT ;  /* 0x0000000700087812 */ /* 0x000fe400078ec0ff */
[----:B------:R-:W-:Y:S02]  /*0130*/  CS2R R6, SRZ ;  /* 0x0000000000067805 */ /* 0x000fe4000001ff00 */
[----:B------:R-:W-:-:S02]  /*0140*/  MOV R4, RZ ;  /* 0x000000ff00047202 */ /* 0x000fc40000000f00 */
[----:B------:R-:W-:Y:S05]  /*0150*/  @!P0 BRA `(.L_x_0) ;  /* 0x0000000400948947 */ /* 0x000fea0003800000 */
[----:B------:R-:W-:Y:S01]  /*0160*/  IMAD.WIDE.U32 R12, R2, 0x4, RZ ;  /* 0x00000004020c7825 */ /* 0x000fe200078e00ff */
[----:B------:R-:W-:Y:S01]  /*0170*/  LOP3.LUT R20, R0, 0x7ffffff8, RZ, 0xc0, !PT ;  /* 0x7ffffff800147812 */ /* 0x000fe200078ec0ff */
[----:B------:R-:W1:Y:S01]  /*0180*/  LDCU.128 UR8, c[0x0][0x380] ;  /* 0x00007000ff0877ac */ /* 0x000e620008000c00 */
[----:B------:R-:W-:Y:S02]  /*0190*/  MOV R9, RZ ;  /* 0x000000ff00097202 */ /* 0x000fe40000000f00 */
[----:B------:R-:W-:Y:S02]  /*01a0*/  MOV R10, R12 ;  /* 0x0000000c000a7202 */ /* 0x000fe40000000f00 */
[----:B------:R-:W-:Y:S02]  /*01b0*/  MOV R5, R13 ;  /* 0x0000000d00057202 */ /* 0x000fe40000000f00 */
[----:B------:R-:W-:Y:S02]  /*01c0*/  MOV R21, R3 ;  /* 0x0000000300157202 */ /* 0x000fe40000000f00 */
[----:B------:R-:W-:-:S07]  /*01d0*/  IADD3 R7, PT, PT, -R20, RZ, RZ ;  /* 0x000000ff14077210 */ /* 0x000fce0007ffe1ff */
.L_x_1:
[----:B------:R-:W2:Y:S01]  /*01e0*/  LDC.64 R18, c[0x0][0x390] ;  /* 0x0000e400ff127b82 */ /* 0x000ea20000000a00 */
[C---:B-1----:R-:W-:Y:S02]  /*01f0*/  IADD3 R14, P0, PT, R10.reuse, UR8, RZ ;  /* 0x000000080a0e7c10 */ /* 0x042fe4000ff1e0ff */
[----:B------:R-:W-:Y:S02]  /*0200*/  IADD3 R16, P1, PT, R10, UR10, RZ ;  /* 0x0000000a0a107c10 */ /* 0x000fe4000ff3e0ff */
[C---:B------:R-:W-:Y:S02]  /*0210*/  IADD3.X R15, PT, PT, R5.reuse, UR9, RZ, P0, !PT ;  /* 0x00000009050f7c10 */ /* 0x040fe400087fe4ff */
[----:B------:R-:W-:Y:S01]  /*0220*/  IADD3.X R17, PT, PT, R5, UR11, RZ, P1, !PT ;  /* 0x0000000b05117c10 */ /* 0x000fe20008ffe4ff */
[----:B------:R-:W1:Y:S02]  /*0230*/  LDC.64 R12, c[0x0][0x398] ;  /* 0x0000e600ff0c7b82 */ /* 0x000e640000000a00 */
[----:B0-----:R-:W3:Y:S04]  /*0240*/  LDG.E R22, desc[UR4][R14.64] ;  /* 0x000000040e167981 */ /* 0x001ee8000c1e1900 */
[----:B------:R-:W4:Y:S01]  /*0250*/  LDG.E R23, desc[UR4][R16.64] ;  /* 0x0000000410177981 */ /* 0x000f22000c1e1900 */
[----:B--2---:R-:W-:-:S05]  /*0260*/  IMAD.WIDE R18, R21, 0x4, R18 ;  /* 0x0000000415127825 */ /* 0x004fca00078e0212 */
[----:B------:R-:W3:Y:S01]  /*0270*/  LDG.E R24, desc[UR4][R18.64] ;  /* 0x0000000412187981 */ /* 0x000ee2000c1e1900 */
[----:B-1----:R-:W-:-:S05]  /*0280*/  IMAD.WIDE R12, R21, 0x4, R12 ;  /* 0x00000004150c7825 */ /* 0x002fca00078e020c */
[----:B------:R-:W2:Y:S01]  /*0290*/  LDG.E R25, desc[UR4][R12.64] ;  /* 0x000000040c197981 */ /* 0x000ea2000c1e1900 */
[----:B------:R-:W-:-:S04]  /*02a0*/  IMAD.WIDE R28, R0, 0x4, R18 ;  /* 0x00000004001c7825 */ /* 0x000fc800078e0212 */
[----:B------:R-:W-:Y:S02]  /*02b0*/  IMAD.WIDE R26, R0, 0x4, R12 ;  /* 0x00000004001a7825 */ /* 0x000fe400078e020c */
[----:B------:R-:W5:Y:S04]  /*02c0*/  LDG.E R28, desc[UR4][R28.64] ;  /* 0x000000041c1c7981 */ /* 0x000f68000c1e1900 */
[----:B------:R-:W5:Y:S01]  /*02d0*/  LDG.E R27, desc[UR4][R26.64] ;  /* 0x000000041a1b7981 */ /* 0x000f62000c1e1900 */
[CC--:B---3--:R-:W-:Y:S01]  /*02e0*/  FFMA R11, R22.reuse, R24.reuse, R11 ;  /* 0x00000018160b7223 */ /* 0x0c8fe2000000000b */
[-C--:B--2---:R-:W-:Y:S01]  /*02f0*/  FFMA R6, R22, R25.reuse, R6 ;  /* 0x0000001916067223 */ /* 0x084fe20000000006 */
[C---:B----4-:R-:W-:Y:S01]  /*0300*/  FFMA R22, R23.reuse, R24, R9 ;  /* 0x0000001817167223 */ /* 0x050fe20000000009 */
[----:B------:R-:W-:Y:S01]  /*0310*/  FFMA R4, R23, R25, R4 ;  /* 0x0000001917047223 */ /* 0x000fe20000000004 */
[----:B------:R-:W5:Y:S04]  /*0320*/  LDG.E R24, desc[UR4][R14.64+0x4] ;  /* 0x000004040e187981 */ /* 0x000f68000c1e1900 */
[----:B------:R-:W2:Y:S01]  /*0330*/  LDG.E R23, desc[UR4][R16.64+0x4] ;  /* 0x0000040410177981 */ /* 0x000ea2000c1e1900 */
[C---:B-----5:R-:W-:Y:S01]  /*0340*/  FFMA R9, R24.reuse, R28, R11 ;  /* 0x0000001c18097223 */ /* 0x060fe2000000000b */
[----:B------:R-:W-:Y:S01]  /*0350*/  FFMA R6, R24, R27, R6 ;  /* 0x0000001b18067223 */ /* 0x000fe20000000006 */
[----:B------:R-:W-:-:S04]  /*0360*/  IMAD.WIDE R24, R0, 0x8, R18 ;  /* 0x0000000800187825 */ /* 0x000fc800078e0212 */
[C---:B--2---:R-:W-:Y:S01]  /*0370*/  FFMA R4, R23.reuse, R27, R4 ;  /* 0x0000001b17047223 */ /* 0x044fe20000000004 */
[----:B------:R-:W-:Y:S01]  /*0380*/  FFMA R11, R23, R28, R22 ;  /* 0x0000001c170b7223 */ /* 0x000fe20000000016 */
[----:B------:R-:W-:Y:S01]  /*0390*/  IMAD.WIDE R22, R0, 0x8, R12 ;  /* 0x0000000800167825 */ /* 0x000fe200078e020c */
[----:B------:R-:W2:Y:S04]  /*03a0*/  LDG.E R28, desc[UR4][R14.64+0x8] ;  /* 0x000008040e1c7981 */ /* 0x000ea8000c1e1900 */
[----:B------:R-:W2:Y:S04]  /*03b0*/  LDG.E R24, desc[UR4][R24.64] ;  /* 0x0000000418187981 */ /* 0x000ea8000c1e1900 */
[----:B------:R-:W3:Y:S04]  /*03c0*/  LDG.E R23, desc[UR4][R22.64] ;  /* 0x0000000416177981 */ /* 0x000ee8000c1e1900 */
[----:B------:R-:W4:Y:S01]  /*03d0*/  LDG.E R27, desc[UR4][R16.64+0x8] ;  /* 0x00000804101b7981 */ /* 0x000f22000c1e1900 */
[C---:B--2---:R-:W-:Y:S01]  /*03e0*/  FFMA R9, R28.reuse, R24, R9 ;  /* 0x000000181c097223 */ /* 0x044fe20000000009 */
[----:B---3--:R-:W-:Y:S01]  /*03f0*/  FFMA R6, R28, R23, R6 ;  /* 0x000000171c067223 */ /* 0x008fe20000000006 */
[----:B------:R-:W-:-:S04]  /*0400*/  IMAD.WIDE R28, R0, 0xc, R18 ;  /* 0x0000000c001c7825 */ /* 0x000fc800078e0212 */
[C---:B----4-:R-:W-:Y:S01]  /*0410*/  FFMA R4, R27.reuse, R23, R4 ;  /* 0x000000171b047223 */ /* 0x050fe20000000004 */
        /* <DEDUP_REMOVED lines=15> */
[----:B------:R-:W4:Y:S04]  /*0510*/  LDG.E R27, desc[UR4][R16.64+0x10] ;  /* 0x00001004101b7981 */ /* 0x000f28000c1e1900 */
[----:B------:R-:W5:Y:S01]  /*0520*/  LDG.E R25, desc[UR4][R14.64+0x14] ;  /* 0x000014040e197981 */ /* 0x000f62000c1e1900 */
[C---:B--2---:R-:W-:Y:S01]  /*0530*/  FFMA R9, R28.reuse, R24, R9 ;  /* 0x000000181c097223 */ /* 0x044fe20000000009 */
[----:B---3--:R-:W-:Y:S01]  /*0540*/  FFMA R6, R28, R23, R6 ;  /* 0x000000171c067223 */ /* 0x008fe20000000006 */
[----:B------:R-:W-:-:S04]  /*0550*/  IMAD.WIDE R28, R0, 0x14, R18 ;  /* 0x00000014001c7825 */ /* 0x000fc800078e0212 */
[C---:B----4-:R-:W-:Y:S01]  /*0560*/  FFMA R4, R27.reuse, R23, R4 ;  /* 0x000000171b047223 */ /* 0x050fe20000000004 */
[----:B------:R-:W-:Y:S01]  /*0570*/  FFMA R24, R27, R24, R11 ;  /* 0x000000181b187223 */ /* 0x000fe2000000000b */
[C---:B------:R-:W-:Y:S01]  /*0580*/  IMAD.WIDE R26, R0.reuse, 0x14, R12 ;  /* 0x00000014001a7825 */ /* 0x040fe200078e020c */
[----:B------:R-:W5:Y:S04]  /*0590*/  LDG.E R28, desc[UR4][R28.64] ;  /* 0x000000041c1c7981 */ /* 0x000f68000c1e1900 */
[----:B------:R-:W2:Y:S04]  /*05a0*/  LDG.E R23, desc[UR4][R16.64+0x14] ;  /* 0x0000140410177981 */ /* 0x000ea8000c1e1900 */
[----:B------:R-:W2:Y:S04]  /*05b0*/  LDG.E R27, desc[UR4][R26.64] ;  /* 0x000000041a1b7981 */ /* 0x000ea8000c1e1900 */
[----:B------:R-:W3:Y:S04]  /*05c0*/  LDG.E R29, desc[UR4][R16.64+0x1c] ;  /* 0x00001c04101d7981 */ /* 0x000ee8000c1e1900 */
[----:B------:R-:W4:Y:S01]  /*05d0*/  LDG.E R26, desc[UR4][R16.64+0x18] ;  /* 0x00001804101a7981 */ /* 0x000f22000c1e1900 */
[-C--:B-----5:R-:W-:Y:S01]  /*05e0*/  FFMA R11, R25, R28.reuse, R9 ;  /* 0x0000001c190b7223 */ /* 0x0a0fe20000000009 */
[-C--:B--2---:R-:W-:Y:S01]  /*05f0*/  FFMA R9, R23, R27.reuse, R4 ;  /* 0x0000001b17097223 */ /* 0x084fe20000000004 */
[----:B------:R-:W-:Y:S01]  /*0600*/  FFMA R6, R25, R27, R6 ;  /* 0x0000001b19067223 */ /* 0x000fe20000000006 */
[----:B------:R-:W-:Y:S01]  /*0610*/  FFMA R4, R23, R28, R24 ;  /* 0x0000001c17047223 */ /* 0x000fe20000000018 */
[C---:B------:R-:W-:Y:S01]  /*0620*/  IMAD.WIDE R24, R0.reuse, 0x18, R12 ;  /* 0x0000001800187825 */ /* 0x040fe200078e020c */
[----:B------:R-:W2:Y:S03]  /*0630*/  LDG.E R28, desc[UR4][R14.64+0x18] ;  /* 0x000018040e1c7981 */ /* 0x000ea6000c1e1900 */
[C-C-:B------:R-:W-:Y:S01]  /*0640*/  IMAD.WIDE R22, R0.reuse, 0x18, R18.reuse ;  /* 0x0000001800167825 */ /* 0x140fe200078e0212 */
[----:B------:R-:W5:Y:S03]  /*0650*/  LDG.E R27, desc[UR4][R14.64+0x1c] ;  /* 0x00001c040e1b7981 */ /* 0x000f66000c1e1900 */
[C---:B------:R-:W-:Y:S01]  /*0660*/  IMAD.WIDE R18, R0.reuse, 0x1c, R18 ;  /* 0x0000001c00127825 */ /* 0x040fe200078e0212 */
[----:B------:R-:W2:Y:S03]  /*0670*/  LDG.E R25, desc[UR4][R24.64] ;  /* 0x0000000418197981 */ /* 0x000ea6000c1e1900 */
[----:B------:R-:W-:Y:S01]  /*0680*/  IMAD.WIDE R12, R0, 0x1c, R12 ;  /* 0x0000001c000c7825 */ /* 0x000fe200078e020c */
[----:B------:R-:W3:Y:S04]  /*0690*/  LDG.E R23, desc[UR4][R22.64] ;  /* 0x0000000416177981 */ /* 0x000ee8000c1e1900 */
[----:B------:R-:W5:Y:S04]  /*06a0*/  LDG.E R18, desc[UR4][R18.64] ;  /* 0x0000000412127981 */ /* 0x000f68000c1e1900 */
[----:B------:R-:W5:Y:S01]  /*06b0*/  LDG.E R12, desc[UR4][R12.64] ;  /* 0x000000040c0c7981 */ /* 0x000f62000c1e1900 */
[----:B------:R-:W-:-:S04]  /*06c0*/  IADD3 R7, PT, PT, R7, 0x8, RZ ;  /* 0x0000000807077810 */ /* 0x000fc80007ffe0ff */
[----:B------:R-:W-:Y:S02]  /*06d0*/  ISETP.NE.AND P0, PT, R7, RZ, PT ;  /* 0x000000ff0700720c */ /* 0x000fe40003f05270 */
[----:B------:R-:W-:Y:S02]  /*06e0*/  IADD3 R10, P1, PT, R10, 0x20, RZ ;  /* 0x000000200a0a7810 */ /* 0x000fe40007f3e0ff */
[----:B------:R-:W-:Y:S02]  /*06f0*/  LEA R21, R0, R21, 0x3 ;  /* 0x0000001500157211 */ /* 0x000fe400078e18ff */
[----:B------:R-:W-:Y:S01]  /*0700*/  IADD3.X R5, PT, PT, RZ, R5, RZ, P1, !PT ;  /* 0x00000005ff057210 */ /* 0x000fe20000ffe4ff */
[-C--:B--2---:R-:W-:Y:S01]  /*0710*/  FFMA R6, R28, R25.reuse, R6 ;  /* 0x000000191c067223 */ /* 0x084fe20000000006 */
[----:B----4-:R-:W-:Y:S01]  /*0720*/  FFMA R25, R26, R25, R9 ;  /* 0x000000191a197223 */ /* 0x010fe20000000009 */
[-C--:B---3--:R-:W-:Y:S01]  /*0730*/  FFMA R11, R28, R23.reuse, R11 ;  /* 0x000000171c0b7223 */ /* 0x088fe2000000000b */
[----:B------:R-:W-:-:S03]  /*0740*/  FFMA R9, R26, R23, R4 ;  /* 0x000000171a097223 */ /* 0x000fc60000000004 */
[-C--:B-----5:R-:W-:Y:S01]  /*0750*/  FFMA R11, R27, R18.reuse, R11 ;  /* 0x000000121b0b7223 */ /* 0x0a0fe2000000000b */
[C---:B------:R-:W-:Y:S01]  /*0760*/  FFMA R9, R29.reuse, R18, R9 ;  /* 0x000000121d097223 */ /* 0x040fe20000000009 */
[-C--:B------:R-:W-:Y:S01]  /*0770*/  FFMA R4, R29, R12.reuse, R25 ;  /* 0x0000000c1d047223 */ /* 0x080fe20000000019 */
[----:B------:R-:W-:Y:S01]  /*0780*/  FFMA R6, R27, R12, R6 ;  /* 0x0000000c1b067223 */ /* 0x000fe20000000006 */
[----:B------:R-:W-:Y:S06]  /*0790*/  @P0 BRA `(.L_x_1) ;  /* 0xfffffff800900947 */ /* 0x000fec000383ffff */
[----:B------:R-:W-:-:S07]  /*07a0*/  MOV R7, R20 ;  /* 0x0000001400077202 */ /* 0x000fce0000000f00 */
.L_x_0:
[----:B------:R-:W-:-:S13]  /*07b0*/  ISETP.NE.AND P0, PT, R8, RZ, PT ;  /* 0x000000ff0800720c */ /* 0x000fda0003f05270 */
[----:B------:R-:W-:Y:S05]  /*07c0*/  @!P0 BRA `(.L_x_2) ;  /* 0x0000000400f08947 */ /* 0x000fea0003800000 */
[----:B------:R-:W-:Y:S02]  /*07d0*/  ISETP.GE.U32.AND P1, PT, R8, 0x4, PT ;  /* 0x000000040800780c */ /* 0x000fe40003f26070 */
[----:B------:R-:W-:-:S04]  /*07e0*/  LOP3.LUT R5, R0, 0x3, RZ, 0xc0, !PT ;  /* 0x0000000300057812 */ /* 0x000fc800078ec0ff */
[----:B------:R-:W-:-:S07]  /*07f0*/  ISETP.NE.AND P0, PT, R5, RZ, PT ;  /* 0x000000ff0500720c */ /* 0x000fce0003f05270 */
[----:B------:R-:W-:Y:S06]  /*0800*/  @!P1 BRA `(.L_x_3) ;  /* 0x0000000000e89947 */ /* 0x000fec0003800000 */
[----:B------:R-:W1:Y:S01]  /*0810*/  LDCU.128 UR8, c[0x0][0x380] ;  /* 0x00007000ff0877ac */ /* 0x000e620008000c00 */
[----:B------:R-:W2:Y:S01]  /*0820*/  LDC.64 R16, c[0x0][0x390] ;  /* 0x0000e400ff107b82 */ /* 0x000ea20000000a00 */
[----:B------:R-:W-:-:S04]  /*0830*/  IADD3 R8, P1, PT, R2, R7, RZ ;  /* 0x0000000702087210 */ /* 0x000fc80007f3e0ff */
[C---:B------:R-:W-:Y:S02]  /*0840*/  SHF.L.U32 R14, R8.reuse, 0x2, RZ ;  /* 0x00000002080e7819 */ /* 0x040fe400000006ff */
[----:B------:R-:W-:Y:S01]  /*0850*/  IADD3.X R13, PT, PT, RZ, RZ, RZ, P1, !PT ;  /* 0x000000ffff0d7210 */ /* 0x000fe20000ffe4ff */
[----:B------:R-:W3:Y:S03]  /*0860*/  LDC.64 R26, c[0x0][0x380] ;  /* 0x0000e000ff1a7b82 */ /* 0x000ee60000000a00 */
[----:B------:R-:W-:-:S05]  /*0870*/  SHF.L.U64.HI R8, R8, 0x2, R13 ;  /* 0x0000000208087819 */ /* 0x000fca000001020d */
[----:B------:R-:W4:Y:S01]  /*0880*/  LDC.64 R18, c[0x0][0x398] ;  /* 0x0000e600ff127b82 */ /* 0x000f220000000a00 */
[C---:B-1----:R-:W-:Y:S02]  /*0890*/  IADD3 R24, P1, PT, R14.reuse, UR8, RZ ;  /* 0x000000080e187c10 */ /* 0x042fe4000ff3e0ff */
[----:B------:R-:W-:-:S05]  /*08a0*/  IADD3 R14, P2, PT, R14, UR10, RZ ;  /* 0x0000000a0e0e7c10 */ /* 0x000fca000ff5e0ff */
[----:B------:R-:W1:Y:S01]  /*08b0*/  LDC.64 R28, c[0x0][0x388] ;  /* 0x0000e200ff1c7b82 */ /* 0x000e620000000a00 */
[----:B------:R-:W-:Y:S02]  /*08c0*/  IADD3.X R15, PT, PT, R8, UR11, RZ, P2, !PT ;  /* 0x0000000b080f7c10 */ /* 0x000fe400097fe4ff */
[----:B------:R-:W-:Y:S02]  /*08d0*/  IADD3 R20, PT, PT, R2, R7, RZ ;  /* 0x0000000702147210 */ /* 0x000fe40007ffe0ff */
[----:B------:R-:W-:Y:S01]  /*08e0*/  IADD3.X R25, PT, PT, R8, UR9, RZ, P1, !PT ;  /* 0x0000000908197c10 */ /* 0x000fe20008ffe4ff */
[----:B0-----:R-:W5:Y:S04]  /*08f0*/  LDG.E R23, desc[UR4][R14.64+0x4] ;  /* 0x000004040e177981 */ /* 0x001f68000c1e1900 */
[----:B------:R-:W5:Y:S04]  /*0900*/  LDG.E R13, desc[UR4][R14.64+0x8] ;  /* 0x000008040e0d7981 */ /* 0x000f68000c1e1900 */
[----:B------:R0:W5:Y:S01]  /*0910*/  LDG.E R10, desc[UR4][R14.64+0xc] ;  /* 0x00000c040e0a7981 */ /* 0x000162000c1e1900 */
[----:B---3--:R-:W-:-:S03]  /*0920*/  IMAD.WIDE.U32 R26, R20, 0x4, R26 ;  /* 0x00000004141a7825 */ /* 0x008fc600078e001a */
[----:B------:R-:W3:Y:S04]  /*0930*/  LDG.E R21, desc[UR4][R24.64+0x4] ;  /* 0x0000040418157981 */ /* 0x000ee8000c1e1900 */
[----:B------:R-:W5:Y:S01]  /*0940*/  LDG.E R12, desc[UR4][R24.64+0x8] ;  /* 0x00000804180c7981 */ /* 0x000f62000c1e1900 */
[----:B0-----:R-:W-:-:S03]  /*0950*/  IMAD R15, R7, R0, R3 ;  /* 0x00000000070f7224 */ /* 0x001fc600078e0203 */
[----:B------:R0:W5:Y:S01]  /*0960*/  LDG.E R8, desc[UR4][R24.64+0xc] ;  /* 0x00000c0418087981 */ /* 0x000162000c1e1900 */
[----:B--2---:R-:W-:-:S03]  /*0970*/  IMAD.WIDE R16, R15, 0x4, R16 ;  /* 0x000000040f107825 */ /* 0x004fc600078e0210 */
[----:B------:R-:W2:Y:S01]  /*0980*/  LDG.E R26, desc[UR4][R26.64] ;  /* 0x000000041a1a7981 */ /* 0x000ea2000c1e1900 */
[----:B----4-:R-:W-:-:S04]  /*0990*/  IMAD.WIDE R18, R15, 0x4, R18 ;  /* 0x000000040f127825 */ /* 0x010fc800078e0212 */
[----:B0-----:R-:W-:-:S04]  /*09a0*/  IMAD.WIDE R24, R0, 0x4, R16 ;  /* 0x0000000400187825 */ /* 0x001fc800078e0210 */
[----:B-1----:R-:W-:Y:S01]  /*09b0*/  IMAD.WIDE.U32 R28, R20, 0x4, R28 ;  /* 0x00000004141c7825 */ /* 0x002fe200078e001c */
[----:B------:R0:W2:Y:S03]  /*09c0*/  LDG.E R27, desc[UR4][R16.64] ;  /* 0x00000004101b7981 */ /* 0x0000a6000c1e1900 */
[C---:B------:R-:W-:Y:S02]  /*09d0*/  IMAD.WIDE R14, R0.reuse, 0x4, R24 ;  /* 0x00000004000e7825 */ /* 0x040fe400078e0218 */
[----:B------:R-:W4:Y:S04]  /*09e0*/  LDG.E R28, desc[UR4][R28.64] ;  /* 0x000000041c1c7981 */ /* 0x000f28000c1e1900 */
[----:B------:R-:W3:Y:S01]  /*09f0*/  LDG.E R24, desc[UR4][R24.64] ;  /* 0x0000000418187981 */ /* 0x000ee2000c1e1900 */
[----:B0-----:R-:W-:-:S03]  /*0a00*/  IMAD.WIDE R16, R0, 0x4, R18 ;  /* 0x0000000400107825 */ /* 0x001fc600078e0212 */
[----:B------:R0:W5:Y:S04]  /*0a10*/  LDG.E R20, desc[UR4][R14.64] ;  /* 0x000000040e147981 */ /* 0x000168000c1e1900 */
[----:B------:R-:W5:Y:S04]  /*0a20*/  LDG.E R22, desc[UR4][R16.64] ;  /* 0x0000000410167981 */ /* 0x000f68000c1e1900 */
[----:B------:R1:W5:Y:S01]  /*0a30*/  LDG.E R25, desc[UR4][R18.64] ;  /* 0x0000000412197981 */ /* 0x000362000c1e1900 */
[----:B0-----:R-:W-:-:S06]  /*0a40*/  IMAD.WIDE R14, R0, 0x4, R14 ;  /* 0x00000004000e7825 */ /* 0x001fcc00078e020e */
[----:B------:R-:W5:Y:S01]  /*0a50*/  LDG.E R15, desc[UR4][R14.64] ;  /* 0x000000040e0f7981 */ /* 0x000f62000c1e1900 */
[----:B-1----:R-:W-:-:S05]  /*0a60*/  IMAD.WIDE R18, R0, 0x4, R16 ;  /* 0x0000000400127825 */ /* 0x002fca00078e0210 */
[----:B------:R0:W5:Y:S02]  /*0a70*/  LDG.E R29, desc[UR4][R18.64] ;  /* 0x00000004121d7981 */ /* 0x000164000c1e1900 */
[----:B0-----:R-:W-:-:S05]  /*0a80*/  IMAD.WIDE R18, R0, 0x4, R18 ;  /* 0x0000000400127825 */ /* 0x001fca00078e0212 */
[----:B------:R-:W5:Y:S01]  /*0a90*/  LDG.E R17, desc[UR4][R18.64] ;  /* 0x0000000412117981 */ /* 0x000f62000c1e1900 */
[----:B------:R-:W-:Y:S01]  /*0aa0*/  IADD3 R7, PT, PT, R7, 0x4, RZ ;  /* 0x0000000407077810 */ /* 0x000fe20007ffe0ff */
[-C--:B--2---:R-:W-:Y:S01]  /*0ab0*/  FFMA R11, R26, R27.reuse, R11 ;  /* 0x0000001b1a0b7223 */ /* 0x084fe2000000000b */
[----:B----4-:R-:W-:-:S03]  /*0ac0*/  FFMA R27, R28, R27, R9 ;  /* 0x0000001b1c1b7223 */ /* 0x010fc60000000009 */
[-C--:B---3--:R-:W-:Y:S01]  /*0ad0*/  FFMA R11, R21, R24.reuse, R11 ;  /* 0x00000018150b7223 */ /* 0x088fe2000000000b */
[----:B-----5:R-:W-:-:S03]  /*0ae0*/  FFMA R24, R23, R24, R27 ;  /* 0x0000001817187223 */ /* 0x020fc6000000001b */
[----:B------:R-:W-:Y:S01]  /*0af0*/  FFMA R11, R12, R20, R11 ;  /* 0x000000140c0b7223 */ /* 0x000fe2000000000b */
[-C--:B------:R-:W-:Y:S01]  /*0b00*/  FFMA R9, R28, R25.reuse, R4 ;  /* 0x000000191c097223 */ /* 0x080fe20000000004 */
[----:B------:R-:W-:-:S03]  /*0b10*/  FFMA R6, R26, R25, R6 ;  /* 0x000000191a067223 */ /* 0x000fc60000000006 */
[-C--:B------:R-:W-:Y:S01]  /*0b20*/  FFMA R4, R23, R22.reuse, R9 ;  /* 0x0000001617047223 */ /* 0x080fe20000000009 */
[----:B------:R-:W-:Y:S01]  /*0b30*/  FFMA R6, R21, R22, R6 ;  /* 0x0000001615067223 */ /* 0x000fe20000000006 */
[----:B------:R-:W-:Y:S01]  /*0b40*/  FFMA R9, R13, R20, R24 ;  /* 0x000000140d097223 */ /* 0x000fe20000000018 */
[----:B------:R-:W-:-:S03]  /*0b50*/  FFMA R11, R8, R15, R11 ;  /* 0x0000000f080b7223 */ /* 0x000fc6000000000b */
[----:B------:R-:W-:Y:S01]  /*0b60*/  FFMA R9, R10, R15, R9 ;  /* 0x0000000f0a097223 */ /* 0x000fe20000000009 */
[-C--:B------:R-:W-:Y:S01]  /*0b70*/  FFMA R4, R13, R29.reuse, R4 ;  /* 0x0000001d0d047223 */ /* 0x080fe20000000004 */
[----:B------:R-:W-:-:S03]  /*0b80*/  FFMA R6, R12, R29, R6 ;  /* 0x0000001d0c067223 */ /* 0x000fc60000000006 */
[-C--:B------:R-:W-:Y:S01]  /*0b90*/  FFMA R4, R10, R17.reuse, R4 ;  /* 0x000000110a047223 */ /* 0x080fe20000000004 */
[----:B------:R-:W-:-:S07]  /*0ba0*/  FFMA R6, R8, R17, R6 ;  /* 0x0000001108067223 */ /* 0x000fce0000000006 */
.L_x_3:
[----:B------:R-:W-:Y:S05]  /*0bb0*/  @!P0 BRA `(.L_x_2) ;  /* 0x0000000000f48947 */ /* 0x000fea0003800000 */
[----:B------:R-:W-:Y:S02]  /*0bc0*/  ISETP.NE.AND P1, PT, R5, 0x1, PT ;  /* 0x000000010500780c */ /* 0x000fe40003f25270 */
[----:B------:R-:W-:-:S04]  /*0bd0*/  LOP3.LUT R8, R0, 0x1, RZ, 0xc0, !PT ;  /* 0x0000000100087812 */ /* 0x000fc800078ec0ff */
[----:B------:R-:W-:-:S07]  /*0be0*/  ISETP.NE.U32.AND P0, PT, R8, 0x1, PT ;  /* 0x000000010800780c */ /* 0x000fce0003f05070 */
[----:B------:R-:W-:Y:S06]  /*0bf0*/  @!P1 BRA `(.L_x_4) ;  /* 0x0000000000989947 */ /* 0x000fec0003800000 */
[----:B------:R-:W1:Y:S01]  /*0c00*/  LDC.64 R22, c[0x0][0x390] ;  /* 0x0000e400ff167b82 */ /* 0x000e620000000a00 */
[----:B------:R-:W2:Y:S01]  /*0c10*/  LDCU.128 UR8, c[0x0][0x380] ;  /* 0x00007000ff0877ac */ /* 0x000ea20008000c00 */
[----:B------:R-:W-:Y:S01]  /*0c20*/  IADD3 R5, P1, PT, R2, R7, RZ ;  /* 0x0000000702057210 */ /* 0x000fe20007f3e0ff */
[----:B------:R-:W-:-:S03]  /*0c30*/  IMAD R25, R7, R0, R3 ;  /* 0x0000000007197224 */ /* 0x000fc600078e0203 */
[----:B------:R-:W-:Y:S02]  /*0c40*/  IADD3.X R8, PT, PT, RZ, RZ, RZ, P1, !PT ;  /* 0x000000ffff087210 */ /* 0x000fe40000ffe4ff */
[----:B------:R-:W3:Y:S01]  /*0c50*/  LDC.64 R12, c[0x0][0x398] ;  /* 0x0000e600ff0c7b82 */ /* 0x000ee20000000a00 */
[C---:B------:R-:W-:Y:S02]  /*0c60*/  SHF.L.U32 R18, R5.reuse, 0x2, RZ ;  /* 0x0000000205127819 */ /* 0x040fe400000006ff */
[----:B------:R-:W-:Y:S02]  /*0c70*/  SHF.L.U64.HI R8, R5, 0x2, R8 ;  /* 0x0000000205087819 */ /* 0x000fe40000010208 */
[----:B------:R-:W-:-:S03]  /*0c80*/  IADD3 R5, PT, PT, R2, R7, RZ ;  /* 0x0000000702057210 */ /* 0x000fc60007ffe0ff */
[----:B------:R-:W4:Y:S01]  /*0c90*/  LDC.64 R20, c[0x0][0x380] ;  /* 0x0000e000ff147b82 */ /* 0x000f220000000a00 */
[C---:B--2---:R-:W-:Y:S02]  /*0ca0*/  IADD3 R16, P1, PT, R18.reuse, UR8, RZ ;  /* 0x0000000812107c10 */ /* 0x044fe4000ff3e0ff */
[----:B------:R-:W-:Y:S02]  /*0cb0*/  IADD3 R18, P2, PT, R18, UR10, RZ ;  /* 0x0000000a12127c10 */ /* 0x000fe4000ff5e0ff */
[----:B------:R-:W-:-:S03]  /*0cc0*/  IADD3.X R17, PT, PT, R8, UR9, RZ, P1, !PT ;  /* 0x0000000908117c10 */ /* 0x000fc60008ffe4ff */
[----:B------:R-:W2:Y:S01]  /*0cd0*/  LDC.64 R14, c[0x0][0x388] ;  /* 0x0000e200ff0e7b82 */ /* 0x000ea20000000a00 */
[C---:B-1----:R-:W-:Y:S01]  /*0ce0*/  IMAD.WIDE R22, R25.reuse, 0x4, R22 ;  /* 0x0000000419167825 */ /* 0x042fe200078e0216 */
[----:B------:R-:W-:Y:S01]  /*0cf0*/  IADD3.X R19, PT, PT, R8, UR11, RZ, P2, !PT ;  /* 0x0000000b08137c10 */ /* 0x000fe200097fe4ff */
[----:B0-----:R-:W5:Y:S02]  /*0d00*/  LDG.E R16, desc[UR4][R16.64+0x4] ;  /* 0x0000040410107981 */ /* 0x001f64000c1e1900 */
[----:B---3--:R-:W-:-:S03]  /*0d10*/  IMAD.WIDE R12, R25, 0x4, R12 ;  /* 0x00000004190c7825 */ /* 0x008fc600078e020c */
[----:B------:R-:W3:Y:S01]  /*0d20*/  LDG.E R19, desc[UR4][R18.64+0x4] ;  /* 0x0000040412137981 */ /* 0x000ee2000c1e1900 */
[----:B------:R-:W-:-:S03]  /*0d30*/  IMAD.WIDE R24, R0, 0x4, R22 ;  /* 0x0000000400187825 */ /* 0x000fc600078e0216 */
[----:B------:R-:W5:Y:S01]  /*0d40*/  LDG.E R22, desc[UR4][R22.64] ;  /* 0x0000000416167981 */ /* 0x000f62000c1e1900 */
[----:B----4-:R-:W-:-:S03]  /*0d50*/  IMAD.WIDE.U32 R20, R5, 0x4, R20 ;  /* 0x0000000405147825 */ /* 0x010fc600078e0014 */
[----:B------:R-:W4:Y:S01]  /*0d60*/  LDG.E R24, desc[UR4][R24.64] ;  /* 0x0000000418187981 */ /* 0x000f22000c1e1900 */
[----:B------:R-:W-:-:S03]  /*0d70*/  IMAD.WIDE R26, R0, 0x4, R12 ;  /* 0x00000004001a7825 */ /* 0x000fc600078e020c */
[----:B------:R-:W5:Y:S01]  /*0d80*/  LDG.E R20, desc[UR4][R20.64] ;  /* 0x0000000414147981 */ /* 0x000f62000c1e1900 */
[----:B--2---:R-:W-:-:S03]  /*0d90*/  IMAD.WIDE.U32 R14, R5, 0x4, R14 ;  /* 0x00000004050e7825 */ /* 0x004fc600078e000e */
[----:B------:R-:W2:Y:S04]  /*0da0*/  LDG.E R13, desc[UR4][R12.64] ;  /* 0x000000040c0d7981 */ /* 0x000ea8000c1e1900 */
[----:B------:R-:W3:Y:S04]  /*0db0*/  LDG.E R15, desc[UR4][R14.64] ;  /* 0x000000040e0f7981 */ /* 0x000ee8000c1e1900 */
[----:B------:R-:W4:Y:S01]  /*0dc0*/  LDG.E R26, desc[UR4][R26.64] ;  /* 0x000000041a1a7981 */ /* 0x000f22000c1e1900 */
[----:B------:R-:W-:Y:S01]  /*0dd0*/  IADD3 R7, PT, PT, R7, 0x2, RZ ;  /* 0x0000000207077810 */ /* 0x000fe20007ffe0ff */
[CC--:B-----5:R-:W-:Y:S01]  /*0de0*/  FFMA R11, R20.reuse, R22.reuse, R11 ;  /* 0x00000016140b7223 */ /* 0x0e0fe2000000000b */
[-C--:B--2---:R-:W-:Y:S01]  /*0df0*/  FFMA R5, R20, R13.reuse, R6 ;  /* 0x0000000d14057223 */ /* 0x084fe20000000006 */
[C---:B---3--:R-:W-:Y:S01]  /*0e00*/  FFMA R4, R15.reuse, R13, R4 ;  /* 0x0000000d0f047223 */ /* 0x048fe20000000004 */
[----:B------:R-:W-:Y:S01]  /*0e10*/  FFMA R9, R15, R22, R9 ;  /* 0x000000160f097223 */ /* 0x000fe20000000009 */
[C---:B----4-:R-:W-:Y:S01]  /*0e20*/  FFMA R11, R16.reuse, R24, R11 ;  /* 0x00000018100b7223 */ /* 0x050fe2000000000b */
[-C--:B------:R-:W-:Y:S01]  /*0e30*/  FFMA R6, R16, R26.reuse, R5 ;  /* 0x0000001a10067223 */ /* 0x080fe20000000005 */
[C---:B------:R-:W-:Y:S01]  /*0e40*/  FFMA R4, R19.reuse, R26, R4 ;  /* 0x0000001a13047223 */ /* 0x040fe20000000004 */
[----:B------:R-:W-:-:S07]  /*0e50*/  FFMA R9, R19, R24, R9 ;  /* 0x0000001813097223 */ /* 0x000fce0000000009 */
.L_x_4:
[----:B------:R-:W-:Y:S05]  /*0e60*/  @P0 BRA `(.L_x_2) ;  /* 0x0000000000480947 */ /* 0x000fea0003800000 */
[----:B------:R-:W1:Y:S01]  /*0e70*/  LDC.64 R18, c[0x0][0x390] ;  /* 0x0000e400ff127b82 */ /* 0x000e620000000a00 */
[----:B------:R-:W-:Y:S01]  /*0e80*/  IMAD R5, R7, R0, R3 ;  /* 0x0000000007057224 */ /* 0x000fe200078e0203 */
[----:B------:R-:W-:-:S06]  /*0e90*/  IADD3 R7, PT, PT, R2, R7, RZ ;  /* 0x0000000702077210 */ /* 0x000fcc0007ffe0ff */
[----:B------:R-:W2:Y:S08]  /*0ea0*/  LDC.64 R16, c[0x0][0x380] ;  /* 0x0000e000ff107b82 */ /* 0x000eb00000000a00 */
[----:B------:R-:W3:Y:S08]  /*0eb0*/  LDC.64 R14, c[0x0][0x398] ;  /* 0x0000e600ff0e7b82 */ /* 0x000ef00000000a00 */
[----:B------:R-:W4:Y:S01]  /*0ec0*/  LDC.64 R12, c[0x0][0x388] ;  /* 0x0000e200ff0c7b82 */ /* 0x000f220000000a00 */
[----:B-1----:R-:W-:-:S06]  /*0ed0*/  IMAD.WIDE R18, R5, 0x4, R18 ;  /* 0x0000000405127825 */ /* 0x002fcc00078e0212 */
[----:B0-----:R-:W5:Y:S01]  /*0ee0*/  LDG.E R18, desc[UR4][R18.64] ;  /* 0x0000000412127981 */ /* 0x001f62000c1e1900 */
[----:B--2---:R-:W-:-:S06]  /*0ef0*/  IMAD.WIDE.U32 R16, R7, 0x4, R16 ;  /* 0x0000000407107825 */ /* 0x004fcc00078e0010 */
[----:B------:R-:W5:Y:S01]  /*0f00*/  LDG.E R16, desc[UR4][R16.64] ;  /* 0x0000000410107981 */ /* 0x000f62000c1e1900 */
[----:B---3--:R-:W-:-:S06]  /*0f10*/  IMAD.WIDE R14, R5, 0x4, R14 ;  /* 0x00000004050e7825 */ /* 0x008fcc00078e020e */
[----:B------:R-:W2:Y:S01]  /*0f20*/  LDG.E R15, desc[UR4][R14.64] ;  /* 0x000000040e0f7981 */ /* 0x000ea2000c1e1900 */
[----:B----4-:R-:W-:-:S06]  /*0f30*/  IMAD.WIDE.U32 R12, R7, 0x4, R12 ;  /* 0x00000004070c7825 */ /* 0x010fcc00078e000c */
[----:B------:R-:W3:Y:S01]  /*0f40*/  LDG.E R13, desc[UR4][R12.64] ;  /* 0x000000040c0d7981 */ /* 0x000ee2000c1e1900 */
[CC--:B-----5:R-:W-:Y:S01]  /*0f50*/  FFMA R11, R16.reuse, R18.reuse, R11 ;  /* 0x00000012100b7223 */ /* 0x0e0fe2000000000b */
[-C--:B--2---:R-:W-:Y:S01]  /*0f60*/  FFMA R6, R16, R15.reuse, R6 ;  /* 0x0000000f10067223 */ /* 0x084fe20000000006 */
[C---:B---3--:R-:W-:Y:S01]  /*0f70*/  FFMA R4, R13.reuse, R15, R4 ;  /* 0x0000000f0d047223 */ /* 0x048fe20000000004 */
[----:B------:R-:W-:-:S07]  /*0f80*/  FFMA R9, R13, R18, R9 ;  /* 0x000000120d097223 */ /* 0x000fce0000000009 */
.L_x_2:
[----:B------:R-:W1:Y:S01]  /*0f90*/  LDC.64 R12, c[0x0][0x3a0] ;  /* 0x0000e800ff0c7b82 */ /* 0x000e620000000a00 */
[----:B------:R-:W-:Y:S01]  /*0fa0*/  IADD3 R5, PT, PT, R3, R2, RZ ;  /* 0x0000000203057210 */ /* 0x000fe20007ffe0ff */
[----:B------:R-:W-:Y:S01]  /*0fb0*/  FADD R11, R11, -R4 ;  /* 0x800000040b0b7221 */ /* 0x000fe20000000000 */
[----:B------:R-:W-:-:S05]  /*0fc0*/  FADD R9, R6, R9 ;  /* 0x0000000906097221 */ /* 0x000fca0000000000 */
[----:B------:R-:W2:Y:S01]  /*0fd0*/  LDC.64 R14, c[0x0][0x3a8] ;  /* 0x0000ea00ff0e7b82 */ /* 0x000ea20000000a00 */
[----:B-1----:R-:W-:-:S05]  /*0fe0*/  IMAD.WIDE R2, R5, 0x4, R12 ;  /* 0x0000000405027825 */ /* 0x002fca00078e020c */
[----:B0-----:R-:W-:Y:S01]  /*0ff0*/  STG.E desc[UR4][R2.64], R11 ;  /* 0x0000000b02007986 */ /* 0x001fe2000c101904 */
[----:B--2---:R-:W-:-:S05]  /*1000*/  IMAD.WIDE R4, R5, 0x4, R14 ;  /* 0x0000000405047825 */ /* 0x004fca00078e020e */
[----:B------:R-:W-:Y:S01]  /*1010*/  STG.E desc[UR4][R4.64], R9 ;  /* 0x0000000904007986 */ /* 0x000fe2000c101904 */
[----:B------:R-:W-:Y:S05]  /*1020*/  EXIT ;  /* 0x000000000000794d */ /* 0x000fea0003800000 */
.L_x_5:
[----:B------:R-:W-:-:S00]  /*1030*/  BRA `(.L_x_5) ;  /* 0xfffffffc00fc7947 */ /* 0x000fc0000383ffff */
[----:B------:R-:W-:-:S00]  /*1040*/  NOP ;  /* 0x0000000000007918 */ /* 0x000fc00000000000 */
        /* <DEDUP_REMOVED lines=11> */
.L_x_6:


//--------------------- .nv.shared.reserved.0     --------------------------
	.section	.nv.shared.reserved.0,"aw",@nobits
	.weak		__nv_reservedSMEM_offset_0_alias
	.size		__nv_reservedSMEM_offset_0_alias, 0, 64
	.other		__nv_reservedSMEM_offset_0_alias,@"STO_CUDA_RESERVED_SHARED STV_DEFAULT"
__nv_reservedSMEM_offset_0_alias:
	.zero		0
	.zero		64


//--------------------- .nv.constant0._Z19complexMatMulKernelPKfS0_S0_S0_PfS1_i --------------------------
	.section	.nv.constant0._Z19complexMatMulKernelPKfS0_S0_S0_PfS1_i,"a",@progbits
	.sectionflags	@""
	.align	4
.nv.constant0._Z19complexMatMulKernelPKfS0_S0_S0_PfS1_i:
	.zero		948


//--------------------- SYMBOLS --------------------------

	.type		.nv.reservedSmem.offset0,@object
	.size		.nv.reservedSmem.offset0,0x4
